//
// Generated by NVIDIA NVVM Compiler
//
// Compiler Build ID: CL-36424714
// Cuda compilation tools, release 13.0, V13.0.88
// Based on NVVM 20.0.0
//

.version 9.0
.target sm_100
.address_size 64

	// .globl	_Z3addPiS_S_i

.visible .entry _Z3addPiS_S_i(
	.param .u64 .ptr .align 1 _Z3addPiS_S_i_param_0,
	.param .u64 .ptr .align 1 _Z3addPiS_S_i_param_1,
	.param .u64 .ptr .align 1 _Z3addPiS_S_i_param_2,
	.param .u32 _Z3addPiS_S_i_param_3
)
{
	.reg .pred 	%p<2>;
	.reg .b32 	%r<9>;
	.reg .b64 	%rd<11>;

	ld.param.u64 	%rd1, [_Z3addPiS_S_i_param_0];
	ld.param.u64 	%rd2, [_Z3addPiS_S_i_param_1];
	ld.param.u64 	%rd3, [_Z3addPiS_S_i_param_2];
	ld.param.u32 	%r2, [_Z3addPiS_S_i_param_3];
	mov.u32 	%r3, %ctaid.x;
	mov.u32 	%r4, %ntid.x;
	mov.u32 	%r5, %tid.x;
	mad.lo.s32 	%r1, %r3, %r4, %r5;
	setp.ge.u32 	%p1, %r1, %r2;
	@%p1 bra 	$L__BB0_2;
	cvta.to.global.u64 	%rd4, %rd1;
	cvta.to.global.u64 	%rd5, %rd2;
	cvta.to.global.u64 	%rd6, %rd3;
	mul.wide.u32 	%rd7, %r1, 4;
	add.s64 	%rd8, %rd4, %rd7;
	ld.global.u32 	%r6, [%rd8];
	add.s64 	%rd9, %rd5, %rd7;
	ld.global.u32 	%r7, [%rd9];
	add.s32 	%r8, %r7, %r6;
	add.s64 	%rd10, %rd6, %rd7;
	st.global.u32 	[%rd10], %r8;
$L__BB0_2:
	ret;

}


// ===== COMPILED SASS (sm_100) =====

	.target	sm_100

	.elftype	@"ET_EXEC"


//--------------------- .note.nv.tkinfo           --------------------------
	.section	.note.nv.tkinfo,"",@"SHT_NOTE"
	.sectionflags	@"SHF_NOTE_NV_TKINFO"
	.tkinfo
        /*0018*/ 	.word	0x00000002
        /*0030*/ 	.string	""
        /*0030*/ 	.string	"ptxas"
        /*0030*/ 	.string	"Cuda compilation tools, release 13.0, V13.0.88"
        /*0030*/ 	.string	"Build cuda_13.0.r13.0/compiler.36424714_0"
        /*0030*/ 	.string	"-arch sm_100 -m 64 "



//--------------------- .note.nv.cuinfo           --------------------------
	.section	.note.nv.cuinfo,"",@"SHT_NOTE"
	.sectionflags	@"SHF_NOTE_NV_CUINFO"
        /*0018*/ 	.short	0x0002
        /*001a*/ 	.short	0x0064
        /*001c*/ 	.short	0x0082
	.zero		2


//--------------------- .nv.info                  --------------------------
	.section	.nv.info,"",@"SHT_CUDA_INFO"
	.align	4


	//----- nvinfo : EIATTR_REGCOUNT
	.align		4
        /*0000*/ 	.byte	0x04, 0x2f
        /*0002*/ 	.short	(.L_1 - .L_0)
	.align		4
.L_0:
        /*0004*/ 	.word	index@(_Z3addPiS_S_i)
        /*0008*/ 	.word	0x0000000c


	//----- nvinfo : EIATTR_FRAME_SIZE
	.align		4
.L_1:
        /*000c*/ 	.byte	0x04, 0x11
        /*000e*/ 	.short	(.L_3 - .L_2)
	.align		4
.L_2:
        /*0010*/ 	.word	index@(_Z3addPiS_S_i)
        /*0014*/ 	.word	0x00000000


	//----- nvinfo : EIATTR_MIN_STACK_SIZE
	.align		4
.L_3:
        /*0018*/ 	.byte	0x04, 0x12
        /*001a*/ 	.short	(.L_5 - .L_4)
	.align		4
.L_4:
        /*001c*/ 	.word	index@(_Z3addPiS_S_i)
        /*0020*/ 	.word	0x00000000
.L_5:


//--------------------- .nv.compat                --------------------------
	.section	.nv.compat,"",@"SHT_CUDA_COMPAT_INFO"
	.align	4
        /*0000*/ 	.byte	0x02, 0x09, 0x00, 0x00, 0x02, 0x02, 0x01, 0x00, 0x02, 0x05, 0x05, 0x00, 0x03, 0x07, 0x01, 0x01
        /*0010*/ 	.byte	0x02, 0x03, 0x00, 0x00, 0x02, 0x06, 0x01, 0x00, 0x04, 0x0b, 0x08, 0x00, 0x09, 0x00, 0x00, 0x00
        /*0020*/ 	.byte	0x00, 0x00, 0x00, 0x00


//--------------------- .nv.info._Z3addPiS_S_i    --------------------------
	.section	.nv.info._Z3addPiS_S_i,"",@"SHT_CUDA_INFO"
	.sectionflags	@""
	.align	4


	//----- nvinfo : EIATTR_CUDA_API_VERSION
	.align		4
        /*0000*/ 	.byte	0x04, 0x37
        /*0002*/ 	.short	(.L_7 - .L_6)
.L_6:
        /*0004*/ 	.word	0x00000082


	//----- nvinfo : EIATTR_KPARAM_INFO
	.align		4
.L_7:
        /*0008*/ 	.byte	0x04, 0x17
        /*000a*/ 	.short	(.L_9 - .L_8)
.L_8:
        /*000c*/ 	.word	0x00000000
        /*0010*/ 	.short	0x0003
        /*0012*/ 	.short	0x0018
        /*0014*/ 	.byte	0x00, 0xf0, 0x11, 0x00


	//----- nvinfo : EIATTR_KPARAM_INFO
	.align		4
.L_9:
        /*0018*/ 	.byte	0x04, 0x17
        /*001a*/ 	.short	(.L_11 - .L_10)
.L_10:
        /*001c*/ 	.word	0x00000000
        /*0020*/ 	.short	0x0002
        /*0022*/ 	.short	0x0010
        /*0024*/ 	.byte	0x00, 0xf5, 0x21, 0x00


	//----- nvinfo : EIATTR_KPARAM_INFO
	.align		4
.L_11:
        /*0028*/ 	.byte	0x04, 0x17
        /*002a*/ 	.short	(.L_13 - .L_12)
.L_12:
        /*002c*/ 	.word	0x00000000
        /*0030*/ 	.short	0x0001
        /*0032*/ 	.short	0x0008
        /*0034*/ 	.byte	0x00, 0xf5, 0x21, 0x00


	//----- nvinfo : EIATTR_KPARAM_INFO
	.align		4
.L_13:
        /*0038*/ 	.byte	0x04, 0x17
        /*003a*/ 	.short	(.L_15 - .L_14)
.L_14:
        /*003c*/ 	.word	0x00000000
        /*0040*/ 	.short	0x0000
        /*0042*/ 	.short	0x0000
        /*0044*/ 	.byte	0x00, 0xf5, 0x21, 0x00


	//----- nvinfo : EIATTR_SPARSE_MMA_MASK
	.align		4
.L_15:
        /*0048*/ 	.byte	0x03, 0x50
        /*004a*/ 	.short	0x0000


	//----- nvinfo : EIATTR_MAXREG_COUNT
	.align		4
        /*004c*/ 	.byte	0x03, 0x1b
        /*004e*/ 	.short	0x00ff


	//----- nvinfo : EIATTR_MERCURY_ISA_VERSION
	.align		4
        /*0050*/ 	.byte	0x03, 0x5f
        /*0052*/ 	.short	0x0101


	//----- nvinfo : EIATTR_VRC_CTA_INIT_COUNT
	.align		4
        /*0054*/ 	.byte	0x02, 0x4a
	.zero		1
	.zero		1


	//----- nvinfo : EIATTR_EXIT_INSTR_OFFSETS
	.align		4
        /*0058*/ 	.byte	0x04, 0x1c
        /*005a*/ 	.short	(.L_17 - .L_16)


	//   ....[0]....
.L_16:
        /*005c*/ 	.word	0x00000070


	//   ....[1]....
        /*0060*/ 	.word	0x00000130


	//----- nvinfo : EIATTR_CBANK_PARAM_SIZE
	.align		4
.L_17:
        /*0064*/ 	.byte	0x03, 0x19
        /*0066*/ 	.short	0x001c


	//----- nvinfo : EIATTR_PARAM_CBANK
	.align		4
        /*0068*/ 	.byte	0x04, 0x0a
        /*006a*/ 	.short	(.L_19 - .L_18)
	.align		4
.L_18:
        /*006c*/ 	.word	index@(.nv.constant0._Z3addPiS_S_i)
        /*0070*/ 	.short	0x0380
        /*0072*/ 	.short	0x001c


	//----- nvinfo : EIATTR_SW_WAR
	.align		4
.L_19:
        /*0074*/ 	.byte	0x04, 0x36
        /*0076*/ 	.short	(.L_21 - .L_20)
.L_20:
        /*0078*/ 	.word	0x00000008
.L_21:


//--------------------- .nv.callgraph             --------------------------
	.section	.nv.callgraph,"",@"SHT_CUDA_CALLGRAPH"
	.align	4
	.sectionentsize	8
	.align		4
        /*0000*/ 	.word	0x00000000
	.align		4
        /*0004*/ 	.word	0xffffffff
	.align		4
        /*0008*/ 	.word	0x00000000
	.align		4
        /*000c*/ 	.word	0xfffffffe
	.align		4
        /*0010*/ 	.word	0x00000000
	.align		4
        /*0014*/ 	.word	0xfffffffd
	.align		4
        /*0018*/ 	.word	0x00000000
	.align		4
        /*001c*/ 	.word	0xfffffffc


//--------------------- .text._Z3addPiS_S_i       --------------------------
	.section	.text._Z3addPiS_S_i,"ax",@progbits
	.align	128
        .global         _Z3addPiS_S_i
        .type           _Z3addPiS_S_i,@function
        .size           _Z3addPiS_S_i,(.L_x_1 - _Z3addPiS_S_i)
        .other          _Z3addPiS_S_i,@"STO_CUDA_ENTRY STV_DEFAULT"
_Z3addPiS_S_i:
.text._Z3addPiS_S_i:
[----:B------:R-:W-:Y:S01]  /*0000*/  LDC R1, c[0x0][0x37c] ;  /* 0x0000df00ff017b82 */ /* 0x000fe20000000800 */
[----:B------:R-:W0:Y:S07]  /*0010*/  S2R R0, SR_TID.X ;  /* 0x0000000000007919 */ /* 0x000e2e0000002100 */
[----:B------:R-:W0:Y:S01]  /*0020*/  S2UR UR4, SR_CTAID.X ;  /* 0x00000000000479c3 */ /* 0x000e220000002500 */
[----:B------:R-:W1:Y:S07]  /*0030*/  LDCU UR5, c[0x0][0x398] ;  /* 0x00007300ff0577ac */ /* 0x000e6e0008000800 */
[----:B------:R-:W0:Y:S02]  /*0040*/  LDC R9, c[0x0][0x360] ;  /* 0x0000d800ff097b82 */ /* 0x000e240000000800 */
[----:B0-----:R-:W-:-:S05]  /*0050*/  IMAD R9, R9, UR4, R0 ;  /* 0x0000000409097c24 */ /* 0x001fca000f8e0200 */
[----:B-1----:R-:W-:-:S13]  /*0060*/  ISETP.GE.U32.AND P0, PT, R9, UR5, PT ;  /* 0x0000000509007c0c */ /* 0x002fda000bf06070 */
[----:B------:R-:W-:Y:S05]  /*0070*/  @P0 EXIT ;  /* 0x000000000000094d */ /* 0x000fea0003800000 */
[----:B------:R-:W0:Y:S01]  /*0080*/  LDC.64 R2, c[0x0][0x380] ;  /* 0x0000e000ff027b82 */ /* 0x000e220000000a00 */
[----:B------:R-:W1:Y:S07]  /*0090*/  LDCU.64 UR4, c[0x0][0x358] ;  /* 0x00006b00ff0477ac */ /* 0x000e6e0008000a00 */
[----:B------:R-:W2:Y:S08]  /*00a0*/  LDC.64 R4, c[0x0][0x388] ;  /* 0x0000e200ff047b82 */ /* 0x000eb00000000a00 */
[----:B------:R-:W3:Y:S01]  /*00b0*/  LDC.64 R6, c[0x0][0x390] ;  /* 0x0000e400ff067b82 */ /* 0x000ee20000000a00 */
[----:B0-----:R-:W-:-:S06]  /*00c0*/  IMAD.WIDE.U32 R2, R9, 0x4, R2 ;  /* 0x0000000409027825 */ /* 0x001fcc00078e0002 */
[----:B-1----:R-:W4:Y:S01]  /*00d0*/  LDG.E R2, desc[UR4][R2.64] ;  /* 0x0000000402027981 */ /* 0x002f22000c1e1900 */
[----:B--2---:R-:W-:-:S06]  /*00e0*/  IMAD.WIDE.U32 R4, R9, 0x4, R4 ;  /* 0x0000000409047825 */ /* 0x004fcc00078e0004 */
[----:B------:R-:W4:Y:S01]  /*00f0*/  LDG.E R5, desc[UR4][R4.64] ;  /* 0x0000000404057981 */ /* 0x000f22000c1e1900 */
[----:B---3--:R-:W-:Y:S01]  /*0100*/  IMAD.WIDE.U32 R6, R9, 0x4, R6 ;  /* 0x0000000409067825 */ /* 0x008fe200078e0006 */
[----:B----4-:R-:W-:-:S05]  /*0110*/  IADD3 R9, PT, PT, R2, R5, RZ ;  /* 0x0000000502097210 */ /* 0x010fca0007ffe0ff */
[----:B------:R-:W-:Y:S01]  /*0120*/  STG.E desc[UR4][R6.64], R9 ;  /* 0x0000000906007986 */ /* 0x000fe2000c101904 */
[----:B------:R-:W-:Y:S05]  /*0130*/  EXIT ;  /* 0x000000000000794d */ /* 0x000fea0003800000 */
.L_x_0:
[----:B------:R-:W-:-:S00]  /*0140*/  BRA `(.L_x_0) ;  /* 0xfffffffc00fc7947 */ /* 0x000fc0000383ffff */
[----:B------:R-:W-:-:S00]  /*0150*/  NOP ;  /* 0x0000000000007918 */ /* 0x000fc00000000000 */
        /* <DEDUP_REMOVED lines=10> */
.L_x_1:


//--------------------- .nv.shared.reserved.0     --------------------------
	.section	.nv.shared.reserved.0,"aw",@nobits
	.weak		__nv_reservedSMEM_offset_0_alias
	.size		__nv_reservedSMEM_offset_0_alias, 0, 64
	.other		__nv_reservedSMEM_offset_0_alias,@"STO_CUDA_RESERVED_SHARED STV_DEFAULT"
__nv_reservedSMEM_offset_0_alias:
	.zero		0
	.zero		64


//--------------------- .nv.constant0._Z3addPiS_S_i --------------------------
	.section	.nv.constant0._Z3addPiS_S_i,"a",@progbits
	.sectionflags	@""
	.align	4
.nv.constant0._Z3addPiS_S_i:
	.zero		924


//--------------------- SYMBOLS --------------------------

	.type		.nv.reservedSmem.offset0,@object
	.size		.nv.reservedSmem.offset0,0x4
